//
// Generated by NVIDIA NVVM Compiler
//
// Compiler Build ID: CL-36424714
// Cuda compilation tools, release 13.0, V13.0.88
// Based on NVVM 20.0.0
//

.version 9.0
.target sm_100
.address_size 64

	// .globl	_Z8max_poolPfPiS_S0_S0_ii
// _ZZ8max_poolPfPiS_S0_S0_iiE11local_maxes has been demoted
// _ZZ8max_poolPfPiS_S0_S0_iiE11local_which has been demoted

.visible .entry _Z8max_poolPfPiS_S0_S0_ii(
	.param .u64 .ptr .align 1 _Z8max_poolPfPiS_S0_S0_ii_param_0,
	.param .u64 .ptr .align 1 _Z8max_poolPfPiS_S0_S0_ii_param_1,
	.param .u64 .ptr .align 1 _Z8max_poolPfPiS_S0_S0_ii_param_2,
	.param .u64 .ptr .align 1 _Z8max_poolPfPiS_S0_S0_ii_param_3,
	.param .u64 .ptr .align 1 _Z8max_poolPfPiS_S0_S0_ii_param_4,
	.param .u32 _Z8max_poolPfPiS_S0_S0_ii_param_5,
	.param .u32 _Z8max_poolPfPiS_S0_S0_ii_param_6
)
{
	.reg .pred 	%p<6>;
	.reg .b16 	%rs<6>;
	.reg .b32 	%r<26>;
	.reg .b32 	%f<8>;
	.reg .b64 	%rd<21>;
	// demoted variable
	.shared .align 4 .b8 _ZZ8max_poolPfPiS_S0_S0_iiE11local_maxes[1024];
	// demoted variable
	.shared .align 2 .b8 _ZZ8max_poolPfPiS_S0_S0_iiE11local_which[512];
	ld.param.u64 	%rd6, [_Z8max_poolPfPiS_S0_S0_ii_param_0];
	ld.param.u64 	%rd7, [_Z8max_poolPfPiS_S0_S0_ii_param_1];
	ld.param.u64 	%rd10, [_Z8max_poolPfPiS_S0_S0_ii_param_2];
	ld.param.u64 	%rd8, [_Z8max_poolPfPiS_S0_S0_ii_param_3];
	ld.param.u64 	%rd9, [_Z8max_poolPfPiS_S0_S0_ii_param_4];
	ld.param.u32 	%r12, [_Z8max_poolPfPiS_S0_S0_ii_param_5];
	ld.param.u32 	%r13, [_Z8max_poolPfPiS_S0_S0_ii_param_6];
	cvta.to.global.u64 	%rd1, %rd10;
	mov.u32 	%r24, %ctaid.x;
	setp.ge.s32 	%p1, %r24, %r12;
	@%p1 bra 	$L__BB0_8;
	mov.u32 	%r2, %tid.x;
	shl.b32 	%r14, %r2, 2;
	mov.u32 	%r15, _ZZ8max_poolPfPiS_S0_S0_iiE11local_maxes;
	add.s32 	%r3, %r15, %r14;
	shl.b32 	%r16, %r2, 1;
	mov.u32 	%r17, _ZZ8max_poolPfPiS_S0_S0_iiE11local_which;
	add.s32 	%r4, %r17, %r16;
	mov.u32 	%r5, %nctaid.x;
	cvta.to.global.u64 	%rd2, %rd8;
	cvta.to.global.u64 	%rd3, %rd9;
	cvta.to.global.u64 	%rd4, %rd6;
	cvta.to.global.u64 	%rd5, %rd7;
$L__BB0_2:
	mul.wide.s32 	%rd11, %r24, 4;
	add.s64 	%rd12, %rd2, %rd11;
	ld.global.u32 	%r18, [%rd12];
	add.s64 	%rd13, %rd3, %rd11;
	ld.global.u32 	%r19, [%rd13];
	mul.lo.s32 	%r20, %r19, %r13;
	add.s32 	%r21, %r20, %r2;
	mul.wide.u32 	%rd14, %r21, 4;
	add.s64 	%rd15, %rd1, %rd14;
	ld.global.f32 	%f7, [%rd15];
	st.shared.f32 	[%r3], %f7;
	mov.b16 	%rs3, 0;
	st.shared.u16 	[%r4], %rs3;
	add.s32 	%r25, %r21, %r13;
	mad.lo.s32 	%r8, %r18, %r13, %r20;
	setp.ge.s32 	%p2, %r25, %r8;
	@%p2 bra 	$L__BB0_7;
	mov.b16 	%rs5, 1;
$L__BB0_4:
	mul.wide.s32 	%rd16, %r25, 4;
	add.s64 	%rd17, %rd1, %rd16;
	ld.global.f32 	%f3, [%rd17];
	setp.leu.f32 	%p3, %f3, %f7;
	@%p3 bra 	$L__BB0_6;
	st.shared.f32 	[%r3], %f3;
	st.shared.u16 	[%r4], %rs5;
	mov.f32 	%f7, %f3;
$L__BB0_6:
	add.s16 	%rs5, %rs5, 1;
	add.s32 	%r25, %r25, %r13;
	setp.lt.s32 	%p4, %r25, %r8;
	@%p4 bra 	$L__BB0_4;
$L__BB0_7:
	bar.sync 	0;
	ld.shared.f32 	%f5, [%r3];
	mad.lo.s32 	%r22, %r24, %r13, %r2;
	mul.wide.u32 	%rd18, %r22, 4;
	add.s64 	%rd19, %rd4, %rd18;
	st.global.f32 	[%rd19], %f5;
	ld.shared.s16 	%r23, [%r4];
	add.s64 	%rd20, %rd5, %rd18;
	st.global.u32 	[%rd20], %r23;
	add.s32 	%r24, %r24, %r5;
	setp.lt.s32 	%p5, %r24, %r12;
	@%p5 bra 	$L__BB0_2;
$L__BB0_8:
	ret;

}


// ===== COMPILED SASS (sm_100) =====

	.target	sm_100

	.elftype	@"ET_EXEC"


//--------------------- .note.nv.tkinfo           --------------------------
	.section	.note.nv.tkinfo,"",@"SHT_NOTE"
	.sectionflags	@"SHF_NOTE_NV_TKINFO"
	.tkinfo
        /*0018*/ 	.word	0x00000002
        /*0030*/ 	.string	""
        /*0030*/ 	.string	"ptxas"
        /*0030*/ 	.string	"Cuda compilation tools, release 13.0, V13.0.88"
        /*0030*/ 	.string	"Build cuda_13.0.r13.0/compiler.36424714_0"
        /*0030*/ 	.string	"-arch sm_100 -m 64 "



//--------------------- .note.nv.cuinfo           --------------------------
	.section	.note.nv.cuinfo,"",@"SHT_NOTE"
	.sectionflags	@"SHF_NOTE_NV_CUINFO"
        /*0018*/ 	.short	0x0002
        /*001a*/ 	.short	0x0064
        /*001c*/ 	.short	0x0082
	.zero		2


//--------------------- .nv.info                  --------------------------
	.section	.nv.info,"",@"SHT_CUDA_INFO"
	.align	4


	//----- nvinfo : EIATTR_REGCOUNT
	.align		4
        /*0000*/ 	.byte	0x04, 0x2f
        /*0002*/ 	.short	(.L_1 - .L_0)
	.align		4
.L_0:
        /*0004*/ 	.word	index@(_Z8max_poolPfPiS_S0_S0_ii)
        /*0008*/ 	.word	0x00000014


	//----- nvinfo : EIATTR_FRAME_SIZE
	.align		4
.L_1:
        /*000c*/ 	.byte	0x04, 0x11
        /*000e*/ 	.short	(.L_3 - .L_2)
	.align		4
.L_2:
        /*0010*/ 	.word	index@(_Z8max_poolPfPiS_S0_S0_ii)
        /*0014*/ 	.word	0x00000000


	//----- nvinfo : EIATTR_MIN_STACK_SIZE
	.align		4
.L_3:
        /*0018*/ 	.byte	0x04, 0x12
        /*001a*/ 	.short	(.L_5 - .L_4)
	.align		4
.L_4:
        /*001c*/ 	.word	index@(_Z8max_poolPfPiS_S0_S0_ii)
        /*0020*/ 	.word	0x00000000
.L_5:


//--------------------- .nv.compat                --------------------------
	.section	.nv.compat,"",@"SHT_CUDA_COMPAT_INFO"
	.align	4
        /*0000*/ 	.byte	0x02, 0x09, 0x00, 0x00, 0x02, 0x02, 0x01, 0x00, 0x02, 0x05, 0x05, 0x00, 0x03, 0x07, 0x01, 0x01
        /*0010*/ 	.byte	0x02, 0x03, 0x00, 0x00, 0x02, 0x06, 0x01, 0x00, 0x04, 0x0b, 0x08, 0x00, 0x09, 0x00, 0x00, 0x00
        /*0020*/ 	.byte	0x00, 0x00, 0x00, 0x00


//--------------------- .nv.info._Z8max_poolPfPiS_S0_S0_ii --------------------------
	.section	.nv.info._Z8max_poolPfPiS_S0_S0_ii,"",@"SHT_CUDA_INFO"
	.sectionflags	@""
	.align	4


	//----- nvinfo : EIATTR_CUDA_API_VERSION
	.align		4
        /*0000*/ 	.byte	0x04, 0x37
        /*0002*/ 	.short	(.L_7 - .L_6)
.L_6:
        /*0004*/ 	.word	0x00000082


	//----- nvinfo : EIATTR_KPARAM_INFO
	.align		4
.L_7:
        /*0008*/ 	.byte	0x04, 0x17
        /*000a*/ 	.short	(.L_9 - .L_8)
.L_8:
        /*000c*/ 	.word	0x00000000
        /*0010*/ 	.short	0x0006
        /*0012*/ 	.short	0x002c
        /*0014*/ 	.byte	0x00, 0xf0, 0x11, 0x00


	//----- nvinfo : EIATTR_KPARAM_INFO
	.align		4
.L_9:
        /*0018*/ 	.byte	0x04, 0x17
        /*001a*/ 	.short	(.L_11 - .L_10)
.L_10:
        /*001c*/ 	.word	0x00000000
        /*0020*/ 	.short	0x0005
        /*0022*/ 	.short	0x0028
        /*0024*/ 	.byte	0x00, 0xf0, 0x11, 0x00


	//----- nvinfo : EIATTR_KPARAM_INFO
	.align		4
.L_11:
        /*0028*/ 	.byte	0x04, 0x17
        /*002a*/ 	.short	(.L_13 - .L_12)
.L_12:
        /*002c*/ 	.word	0x00000000
        /*0030*/ 	.short	0x0004
        /*0032*/ 	.short	0x0020
        /*0034*/ 	.byte	0x00, 0xf5, 0x21, 0x00


	//----- nvinfo : EIATTR_KPARAM_INFO
	.align		4
.L_13:
        /*0038*/ 	.byte	0x04, 0x17
        /*003a*/ 	.short	(.L_15 - .L_14)
.L_14:
        /*003c*/ 	.word	0x00000000
        /*0040*/ 	.short	0x0003
        /*0042*/ 	.short	0x0018
        /*0044*/ 	.byte	0x00, 0xf5, 0x21, 0x00


	//----- nvinfo : EIATTR_KPARAM_INFO
	.align		4
.L_15:
        /*0048*/ 	.byte	0x04, 0x17
        /*004a*/ 	.short	(.L_17 - .L_16)
.L_16:
        /*004c*/ 	.word	0x00000000
        /*0050*/ 	.short	0x0002
        /*0052*/ 	.short	0x0010
        /*0054*/ 	.byte	0x00, 0xf5, 0x21, 0x00


	//----- nvinfo : EIATTR_KPARAM_INFO
	.align		4
.L_17:
        /*0058*/ 	.byte	0x04, 0x17
        /*005a*/ 	.short	(.L_19 - .L_18)
.L_18:
        /*005c*/ 	.word	0x00000000
        /*0060*/ 	.short	0x0001
        /*0062*/ 	.short	0x0008
        /*0064*/ 	.byte	0x00, 0xf5, 0x21, 0x00


	//----- nvinfo : EIATTR_KPARAM_INFO
	.align		4
.L_19:
        /*0068*/ 	.byte	0x04, 0x17
        /*006a*/ 	.short	(.L_21 - .L_20)
.L_20:
        /*006c*/ 	.word	0x00000000
        /*0070*/ 	.short	0x0000
        /*0072*/ 	.short	0x0000
        /*0074*/ 	.byte	0x00, 0xf5, 0x21, 0x00


	//----- nvinfo : EIATTR_SPARSE_MMA_MASK
	.align		4
.L_21:
        /*0078*/ 	.byte	0x03, 0x50
        /*007a*/ 	.short	0x0000


	//----- nvinfo : EIATTR_MAXREG_COUNT
	.align		4
        /*007c*/ 	.byte	0x03, 0x1b
        /*007e*/ 	.short	0x00ff


	//----- nvinfo : EIATTR_NUM_BARRIERS
	.align		4
        /*0080*/ 	.byte	0x02, 0x4c
        /*0082*/ 	.byte	0x01
	.zero		1


	//----- nvinfo : EIATTR_MERCURY_ISA_VERSION
	.align		4
        /*0084*/ 	.byte	0x03, 0x5f
        /*0086*/ 	.short	0x0101


	//----- nvinfo : EIATTR_VRC_CTA_INIT_COUNT
	.align		4
        /*0088*/ 	.byte	0x02, 0x4a
	.zero		1
	.zero		1


	//----- nvinfo : EIATTR_EXIT_INSTR_OFFSETS
	.align		4
        /*008c*/ 	.byte	0x04, 0x1c
        /*008e*/ 	.short	(.L_23 - .L_22)


	//   ....[0]....
.L_22:
        /*0090*/ 	.word	0x00000040


	//   ....[1]....
        /*0094*/ 	.word	0x00000420


	//----- nvinfo : EIATTR_CRS_STACK_SIZE
	.align		4
.L_23:
        /*0098*/ 	.byte	0x04, 0x1e
        /*009a*/ 	.short	(.L_25 - .L_24)
.L_24:
        /*009c*/ 	.word	0x00000000


	//----- nvinfo : EIATTR_CBANK_PARAM_SIZE
	.align		4
.L_25:
        /*00a0*/ 	.byte	0x03, 0x19
        /*00a2*/ 	.short	0x0030


	//----- nvinfo : EIATTR_PARAM_CBANK
	.align		4
        /*00a4*/ 	.byte	0x04, 0x0a
        /*00a6*/ 	.short	(.L_27 - .L_26)
	.align		4
.L_26:
        /*00a8*/ 	.word	index@(.nv.constant0._Z8max_poolPfPiS_S0_S0_ii)
        /*00ac*/ 	.short	0x0380
        /*00ae*/ 	.short	0x0030


	//----- nvinfo : EIATTR_SW_WAR
	.align		4
.L_27:
        /*00b0*/ 	.byte	0x04, 0x36
        /*00b2*/ 	.short	(.L_29 - .L_28)
.L_28:
        /*00b4*/ 	.word	0x00000008
.L_29:


//--------------------- .nv.callgraph             --------------------------
	.section	.nv.callgraph,"",@"SHT_CUDA_CALLGRAPH"
	.align	4
	.sectionentsize	8
	.align		4
        /*0000*/ 	.word	0x00000000
	.align		4
        /*0004*/ 	.word	0xffffffff
	.align		4
        /*0008*/ 	.word	0x00000000
	.align		4
        /*000c*/ 	.word	0xfffffffe
	.align		4
        /*0010*/ 	.word	0x00000000
	.align		4
        /*0014*/ 	.word	0xfffffffd
	.align		4
        /*0018*/ 	.word	0x00000000
	.align		4
        /*001c*/ 	.word	0xfffffffc


//--------------------- .text._Z8max_poolPfPiS_S0_S0_ii --------------------------
	.section	.text._Z8max_poolPfPiS_S0_S0_ii,"ax",@progbits
	.align	128
        .global         _Z8max_poolPfPiS_S0_S0_ii
        .type           _Z8max_poolPfPiS_S0_S0_ii,@function
        .size           _Z8max_poolPfPiS_S0_S0_ii,(.L_x_5 - _Z8max_poolPfPiS_S0_S0_ii)
        .other          _Z8max_poolPfPiS_S0_S0_ii,@"STO_CUDA_ENTRY STV_DEFAULT"
_Z8max_poolPfPiS_S0_S0_ii:
.text._Z8max_poolPfPiS_S0_S0_ii:
[----:B------:R-:W-:Y:S08]  /*0000*/  LDC R1, c[0x0][0x37c] ;  /* 0x0000df00ff017b82 */ /* 0x000ff00000000800 */
[----:B------:R-:W0:Y:S08]  /*0010*/  S2UR UR7, SR_CTAID.X ;  /* 0x00000000000779c3 */ /* 0x000e300000002500 */
[----:B------:R-:W0:Y:S02]  /*0020*/  LDC R0, c[0x0][0x3a8] ;  /* 0x0000ea00ff007b82 */ /* 0x000e240000000800 */
[----:B0-----:R-:W-:-:S13]  /*0030*/  ISETP.LE.AND P0, PT, R0, UR7, PT ;  /* 0x0000000700007c0c */ /* 0x001fda000bf03270 */
[----:B------:R-:W-:Y:S05]  /*0040*/  @P0 EXIT ;  /* 0x000000000000094d */ /* 0x000fea0003800000 */
[----:B------:R-:W0:Y:S01]  /*0050*/  S2R R0, SR_TID.X ;  /* 0x0000000000007919 */ /* 0x000e220000002100 */
[----:B------:R-:W1:Y:S01]  /*0060*/  S2UR UR6, SR_CgaCtaId ;  /* 0x00000000000679c3 */ /* 0x000e620000008800 */
[----:B------:R-:W-:Y:S01]  /*0070*/  UMOV UR4, 0x400 ;  /* 0x0000040000047882 */ /* 0x000fe20000000000 */
[----:B------:R-:W-:Y:S01]  /*0080*/  MOV R5, UR7 ;  /* 0x0000000700057c02 */ /* 0x000fe20008000f00 */
[----:B------:R-:W-:Y:S01]  /*0090*/  UIADD3 UR5, UPT, UPT, UR4, 0x400, URZ ;  /* 0x0000040004057890 */ /* 0x000fe2000fffe0ff */
[----:B------:R-:W2:Y:S04]  /*00a0*/  LDCU.64 UR8, c[0x0][0x358] ;  /* 0x00006b00ff0877ac */ /* 0x000ea80008000a00 */
[----:B------:R-:W3:Y:S01]  /*00b0*/  LDC R2, c[0x0][0x370] ;  /* 0x0000dc00ff027b82 */ /* 0x000ee20000000800 */
[----:B-1----:R-:W-:-:S02]  /*00c0*/  ULEA UR4, UR6, UR4, 0x18 ;  /* 0x0000000406047291 */ /* 0x002fc4000f8ec0ff */
[----:B------:R-:W-:-:S04]  /*00d0*/  ULEA UR5, UR6, UR5, 0x18 ;  /* 0x0000000506057291 */ /* 0x000fc8000f8ec0ff */
[C---:B0-----:R-:W-:Y:S02]  /*00e0*/  LEA R4, R0.reuse, UR4, 0x2 ;  /* 0x0000000400047c11 */ /* 0x041fe4000f8e10ff */
[----:B--2---:R-:W-:-:S07]  /*00f0*/  LEA R3, R0, UR5, 0x1 ;  /* 0x0000000500037c11 */ /* 0x004fce000f8e08ff */
.L_x_3:
[----:B0-----:R-:W0:Y:S01]  /*0100*/  LDC.64 R10, c[0x0][0x3a0] ;  /* 0x0000e800ff0a7b82 */ /* 0x001e220000000a00 */
[----:B------:R-:W1:Y:S07]  /*0110*/  LDCU UR4, c[0x0][0x3ac] ;  /* 0x00007580ff0477ac */ /* 0x000e6e0008000800 */
[----:B------:R-:W2:Y:S08]  /*0120*/  LDC.64 R12, c[0x0][0x390] ;  /* 0x0000e400ff0c7b82 */ /* 0x000eb00000000a00 */
[----:B------:R-:W4:Y:S01]  /*0130*/  LDC.64 R8, c[0x0][0x398] ;  /* 0x0000e600ff087b82 */ /* 0x000f220000000a00 */
[----:B0-----:R-:W-:-:S06]  /*0140*/  IMAD.WIDE R10, R5, 0x4, R10 ;  /* 0x00000004050a7825 */ /* 0x001fcc00078e020a */
[----:B------:R-:W5:Y:S01]  /*0150*/  LDG.E R11, desc[UR8][R10.64] ;  /* 0x000000080a0b7981 */ /* 0x000f62000c1e1900 */
[----:B-1----:R-:W-:Y:S01]  /*0160*/  IMAD.U32 R6, RZ, RZ, UR4 ;  /* 0x00000004ff067e24 */ /* 0x002fe2000f8e00ff */
[----:B------:R-:W0:Y:S01]  /*0170*/  LDCU UR4, c[0x0][0x3ac] ;  /* 0x00007580ff0477ac */ /* 0x000e220008000800 */
[----:B----4-:R-:W-:-:S06]  /*0180*/  IMAD.WIDE R8, R5, 0x4, R8 ;  /* 0x0000000405087825 */ /* 0x010fcc00078e0208 */
[----:B------:R-:W4:Y:S01]  /*0190*/  LDG.E R9, desc[UR8][R8.64] ;  /* 0x0000000808097981 */ /* 0x000f22000c1e1900 */
[----:B-----5:R-:W-:-:S05]  /*01a0*/  IMAD R7, R11, R6, RZ ;  /* 0x000000060b077224 */ /* 0x020fca00078e02ff */
[----:B------:R-:W-:-:S05]  /*01b0*/  IADD3 R15, PT, PT, R7, R0, RZ ;  /* 0x00000000070f7210 */ /* 0x000fca0007ffe0ff */
[----:B--2---:R-:W-:-:S06]  /*01c0*/  IMAD.WIDE.U32 R12, R15, 0x4, R12 ;  /* 0x000000040f0c7825 */ /* 0x004fcc00078e000c */
[----:B------:R-:W2:Y:S01]  /*01d0*/  LDG.E R13, desc[UR8][R12.64] ;  /* 0x000000080c0d7981 */ /* 0x000ea2000c1e1900 */
[----:B----4-:R-:W-:Y:S02]  /*01e0*/  IMAD R14, R9, R6, R7 ;  /* 0x00000006090e7224 */ /* 0x010fe400078e0207 */
[----:B------:R-:W-:-:S05]  /*01f0*/  IMAD.IADD R15, R15, 0x1, R6 ;  /* 0x000000010f0f7824 */ /* 0x000fca00078e0206 */
[----:B------:R-:W-:Y:S01]  /*0200*/  ISETP.GE.AND P0, PT, R15, R14, PT ;  /* 0x0000000e0f00720c */ /* 0x000fe20003f06270 */
[----:B------:R-:W-:Y:S01]  /*0210*/  BSSY.RECONVERGENT B0, `(.L_x_0) ;  /* 0x0000012000007945 */ /* 0x000fe20003800200 */
[----:B--2---:R1:W-:Y:S04]  /*0220*/  STS [R4], R13 ;  /* 0x0000000d04007388 */ /* 0x0043e80000000800 */
[----:B------:R1:W-:Y:S07]  /*0230*/  STS.U16 [R3], RZ ;  /* 0x000000ff03007388 */ /* 0x0003ee0000000400 */
[----:B0-----:R-:W-:Y:S05]  /*0240*/  @P0 BRA `(.L_x_1) ;  /* 0x0000000000380947 */ /* 0x001fea0003800000 */
[----:B------:R-:W0:Y:S01]  /*0250*/  LDC.64 R8, c[0x0][0x390] ;  /* 0x0000e400ff087b82 */ /* 0x000e220000000a00 */
[----:B------:R-:W-:-:S07]  /*0260*/  HFMA2 R12, -RZ, RZ, 0, 5.9604644775390625e-08 ;  /* 0x00000001ff0c7431 */ /* 0x000fce00000001ff */
.L_x_2:
[----:B0-----:R-:W-:-:S06]  /*0270*/  IMAD.WIDE R10, R15, 0x4, R8 ;  /* 0x000000040f0a7825 */ /* 0x001fcc00078e0208 */
[----:B------:R-:W2:Y:S01]  /*0280*/  LDG.E R10, desc[UR8][R10.64] ;  /* 0x000000080a0a7981 */ /* 0x000ea2000c1e1900 */
[----:B------:R-:W-:Y:S02]  /*0290*/  IMAD.U32 R6, RZ, RZ, UR4 ;  /* 0x00000004ff067e24 */ /* 0x000fe4000f8e00ff */
[----:B------:R-:W-:-:S03]  /*02a0*/  VIADD R7, R12, 0x1 ;  /* 0x000000010c077836 */ /* 0x000fc60000000000 */
[----:B------:R-:W-:-:S04]  /*02b0*/  IADD3 R15, PT, PT, R15, R6, RZ ;  /* 0x000000060f0f7210 */ /* 0x000fc80007ffe0ff */
[----:B------:R-:W-:Y:S02]  /*02c0*/  ISETP.GE.AND P1, PT, R15, R14, PT ;  /* 0x0000000e0f00720c */ /* 0x000fe40003f26270 */
[----:B--2---:R-:W-:-:S13]  /*02d0*/  FSETP.GT.AND P0, PT, R10, R13, PT ;  /* 0x0000000d0a00720b */ /* 0x004fda0003f04000 */
[----:B------:R-:W-:Y:S01]  /*02e0*/  @P0 STS [R4], R10 ;  /* 0x0000000a04000388 */ /* 0x000fe20000000800 */
[----:B-1----:R-:W-:-:S03]  /*02f0*/  @P0 MOV R13, R10 ;  /* 0x0000000a000d0202 */ /* 0x002fc60000000f00 */
[----:B------:R0:W-:Y:S02]  /*0300*/  @P0 STS.U16 [R3], R12 ;  /* 0x0000000c03000388 */ /* 0x0001e40000000400 */
[----:B0-----:R-:W-:Y:S01]  /*0310*/  PRMT R12, R7, 0x7610, R12 ;  /* 0x00007610070c7816 */ /* 0x001fe2000000000c */
[----:B------:R-:W-:Y:S06]  /*0320*/  @!P1 BRA `(.L_x_2) ;  /* 0xfffffffc00d09947 */ /* 0x000fec000383ffff */
.L_x_1:
[----:B------:R-:W-:Y:S05]  /*0330*/  BSYNC.RECONVERGENT B0 ;  /* 0x0000000000007941 */ /* 0x000fea0003800200 */
.L_x_0:
[----:B------:R-:W-:Y:S01]  /*0340*/  BAR.SYNC.DEFER_BLOCKING 0x0 ;  /* 0x0000000000007b1d */ /* 0x000fe20000010000 */
[----:B------:R-:W-:Y:S01]  /*0350*/  IMAD R15, R5, R6, R0 ;  /* 0x00000006050f7224 */ /* 0x000fe200078e0200 */
[----:B---3--:R-:W-:-:S06]  /*0360*/  IADD3 R5, PT, PT, R2, R5, RZ ;  /* 0x0000000502057210 */ /* 0x008fcc0007ffe0ff */
[----:B------:R-:W0:Y:S01]  /*0370*/  LDC.64 R8, c[0x0][0x380] ;  /* 0x0000e000ff087b82 */ /* 0x000e220000000a00 */
[----:B------:R-:W2:Y:S07]  /*0380*/  LDCU UR4, c[0x0][0x3a8] ;  /* 0x00007500ff0477ac */ /* 0x000eae0008000800 */
[----:B------:R-:W3:Y:S01]  /*0390*/  LDC.64 R10, c[0x0][0x388] ;  /* 0x0000e200ff0a7b82 */ /* 0x000ee20000000a00 */
[----:B-1----:R-:W1:Y:S01]  /*03a0*/  LDS R13, [R4] ;  /* 0x00000000040d7984 */ /* 0x002e620000000800 */
[----:B--2---:R-:W-:-:S03]  /*03b0*/  ISETP.GE.AND P0, PT, R5, UR4, PT ;  /* 0x0000000405007c0c */ /* 0x004fc6000bf06270 */
[----:B------:R-:W2:Y:S01]  /*03c0*/  LDS.S16 R17, [R3] ;  /* 0x0000000003117984 */ /* 0x000ea20000000600 */
[----:B0-----:R-:W-:-:S04]  /*03d0*/  IMAD.WIDE.U32 R6, R15, 0x4, R8 ;  /* 0x000000040f067825 */ /* 0x001fc800078e0008 */
[----:B---3--:R-:W-:Y:S01]  /*03e0*/  IMAD.WIDE.U32 R8, R15, 0x4, R10 ;  /* 0x000000040f087825 */ /* 0x008fe200078e000a */
[----:B-1----:R0:W-:Y:S04]  /*03f0*/  STG.E desc[UR8][R6.64], R13 ;  /* 0x0000000d06007986 */ /* 0x0021e8000c101908 */
[----:B--2---:R0:W-:Y:S01]  /*0400*/  STG.E desc[UR8][R8.64], R17 ;  /* 0x0000001108007986 */ /* 0x0041e2000c101908 */
[----:B------:R-:W-:Y:S05]  /*0410*/  @!P0 BRA `(.L_x_3) ;  /* 0xfffffffc00388947 */ /* 0x000fea000383ffff */
[----:B------:R-:W-:Y:S05]  /*0420*/  EXIT ;  /* 0x000000000000794d */ /* 0x000fea0003800000 */
.L_x_4:
[----:B------:R-:W-:-:S00]  /*0430*/  BRA `(.L_x_4) ;  /* 0xfffffffc00fc7947 */ /* 0x000fc0000383ffff */
[----:B------:R-:W-:-:S00]  /*0440*/  NOP ;  /* 0x0000000000007918 */ /* 0x000fc00000000000 */
        /* <DEDUP_REMOVED lines=11> */
.L_x_5:


//--------------------- .nv.shared._Z8max_poolPfPiS_S0_S0_ii --------------------------
	.section	.nv.shared._Z8max_poolPfPiS_S0_S0_ii,"aw",@nobits
	.sectionflags	@""
	.align	4
.nv.shared._Z8max_poolPfPiS_S0_S0_ii:
	.zero		2560


//--------------------- .nv.shared.reserved.0     --------------------------
	.section	.nv.shared.reserved.0,"aw",@nobits
	.weak		__nv_reservedSMEM_offset_0_alias
	.size		__nv_reservedSMEM_offset_0_alias, 0, 64
	.other		__nv_reservedSMEM_offset_0_alias,@"STO_CUDA_RESERVED_SHARED STV_DEFAULT"
__nv_reservedSMEM_offset_0_alias:
	.zero		0
	.zero		64


//--------------------- .nv.constant0._Z8max_poolPfPiS_S0_S0_ii --------------------------
	.section	.nv.constant0._Z8max_poolPfPiS_S0_S0_ii,"a",@progbits
	.sectionflags	@""
	.align	4
.nv.constant0._Z8max_poolPfPiS_S0_S0_ii:
	.zero		944


//--------------------- SYMBOLS --------------------------

	.type		.nv.reservedSmem.offset0,@object
	.size		.nv.reservedSmem.offset0,0x4
	.type		.nv.reservedSmem.cap,@object
	.size		.nv.reservedSmem.cap,0x4
